//
// Generated by NVIDIA NVVM Compiler
//
// Compiler Build ID: CL-36424714
// Cuda compilation tools, release 13.0, V13.0.88
// Based on NVVM 20.0.0
//

.version 9.0
.target sm_100
.address_size 64

	// .globl	_Z11uint_arithmPfS_S_jj

.visible .entry _Z11uint_arithmPfS_S_jj(
	.param .u64 .ptr .align 1 _Z11uint_arithmPfS_S_jj_param_0,
	.param .u64 .ptr .align 1 _Z11uint_arithmPfS_S_jj_param_1,
	.param .u64 .ptr .align 1 _Z11uint_arithmPfS_S_jj_param_2,
	.param .u32 _Z11uint_arithmPfS_S_jj_param_3,
	.param .u32 _Z11uint_arithmPfS_S_jj_param_4
)
{
	.reg .b32 	%r<8>;
	.reg .b32 	%f<5>;
	.reg .b64 	%rd<11>;

	ld.param.u64 	%rd1, [_Z11uint_arithmPfS_S_jj_param_0];
	ld.param.u64 	%rd2, [_Z11uint_arithmPfS_S_jj_param_1];
	ld.param.u64 	%rd3, [_Z11uint_arithmPfS_S_jj_param_2];
	ld.param.u32 	%r1, [_Z11uint_arithmPfS_S_jj_param_3];
	ld.param.u32 	%r2, [_Z11uint_arithmPfS_S_jj_param_4];
	cvta.to.global.u64 	%rd4, %rd3;
	cvta.to.global.u64 	%rd5, %rd2;
	cvta.to.global.u64 	%rd6, %rd1;
	min.u32 	%r3, %r1, %r2;
	max.u32 	%r4, %r1, %r2;
	mov.u32 	%r5, %tid.x;
	add.s32 	%r6, %r3, %r5;
	cvt.rn.f32.u32 	%f1, %r6;
	mul.wide.u32 	%rd7, %r5, 4;
	add.s64 	%rd8, %rd6, %rd7;
	st.global.f32 	[%rd8], %f1;
	add.s32 	%r7, %r4, %r5;
	cvt.rn.f32.u32 	%f2, %r7;
	add.s64 	%rd9, %rd5, %rd7;
	st.global.f32 	[%rd9], %f2;
	ld.global.f32 	%f3, [%rd8];
	add.f32 	%f4, %f3, %f2;
	add.s64 	%rd10, %rd4, %rd7;
	st.global.f32 	[%rd10], %f4;
	ret;

}


// ===== COMPILED SASS (sm_100) =====

	.target	sm_100

	.elftype	@"ET_EXEC"


//--------------------- .note.nv.tkinfo           --------------------------
	.section	.note.nv.tkinfo,"",@"SHT_NOTE"
	.sectionflags	@"SHF_NOTE_NV_TKINFO"
	.tkinfo
        /*0018*/ 	.word	0x00000002
        /*0030*/ 	.string	""
        /*0030*/ 	.string	"ptxas"
        /*0030*/ 	.string	"Cuda compilation tools, release 13.0, V13.0.88"
        /*0030*/ 	.string	"Build cuda_13.0.r13.0/compiler.36424714_0"
        /*0030*/ 	.string	"-arch sm_100 -m 64 "



//--------------------- .note.nv.cuinfo           --------------------------
	.section	.note.nv.cuinfo,"",@"SHT_NOTE"
	.sectionflags	@"SHF_NOTE_NV_CUINFO"
        /*0018*/ 	.short	0x0002
        /*001a*/ 	.short	0x0064
        /*001c*/ 	.short	0x0082
	.zero		2


//--------------------- .nv.info                  --------------------------
	.section	.nv.info,"",@"SHT_CUDA_INFO"
	.align	4


	//----- nvinfo : EIATTR_REGCOUNT
	.align		4
        /*0000*/ 	.byte	0x04, 0x2f
        /*0002*/ 	.short	(.L_1 - .L_0)
	.align		4
.L_0:
        /*0004*/ 	.word	index@(_Z11uint_arithmPfS_S_jj)
        /*0008*/ 	.word	0x00000010


	//----- nvinfo : EIATTR_FRAME_SIZE
	.align		4
.L_1:
        /*000c*/ 	.byte	0x04, 0x11
        /*000e*/ 	.short	(.L_3 - .L_2)
	.align		4
.L_2:
        /*0010*/ 	.word	index@(_Z11uint_arithmPfS_S_jj)
        /*0014*/ 	.word	0x00000000


	//----- nvinfo : EIATTR_MIN_STACK_SIZE
	.align		4
.L_3:
        /*0018*/ 	.byte	0x04, 0x12
        /*001a*/ 	.short	(.L_5 - .L_4)
	.align		4
.L_4:
        /*001c*/ 	.word	index@(_Z11uint_arithmPfS_S_jj)
        /*0020*/ 	.word	0x00000000
.L_5:


//--------------------- .nv.compat                --------------------------
	.section	.nv.compat,"",@"SHT_CUDA_COMPAT_INFO"
	.align	4
        /*0000*/ 	.byte	0x02, 0x09, 0x00, 0x00, 0x02, 0x02, 0x01, 0x00, 0x02, 0x05, 0x05, 0x00, 0x03, 0x07, 0x01, 0x01
        /*0010*/ 	.byte	0x02, 0x03, 0x00, 0x00, 0x02, 0x06, 0x01, 0x00, 0x04, 0x0b, 0x08, 0x00, 0x09, 0x00, 0x00, 0x00
        /*0020*/ 	.byte	0x00, 0x00, 0x00, 0x00


//--------------------- .nv.info._Z11uint_arithmPfS_S_jj --------------------------
	.section	.nv.info._Z11uint_arithmPfS_S_jj,"",@"SHT_CUDA_INFO"
	.sectionflags	@""
	.align	4


	//----- nvinfo : EIATTR_CUDA_API_VERSION
	.align		4
        /*0000*/ 	.byte	0x04, 0x37
        /*0002*/ 	.short	(.L_7 - .L_6)
.L_6:
        /*0004*/ 	.word	0x00000082


	//----- nvinfo : EIATTR_KPARAM_INFO
	.align		4
.L_7:
        /*0008*/ 	.byte	0x04, 0x17
        /*000a*/ 	.short	(.L_9 - .L_8)
.L_8:
        /*000c*/ 	.word	0x00000000
        /*0010*/ 	.short	0x0004
        /*0012*/ 	.short	0x001c
        /*0014*/ 	.byte	0x00, 0xf0, 0x11, 0x00


	//----- nvinfo : EIATTR_KPARAM_INFO
	.align		4
.L_9:
        /*0018*/ 	.byte	0x04, 0x17
        /*001a*/ 	.short	(.L_11 - .L_10)
.L_10:
        /*001c*/ 	.word	0x00000000
        /*0020*/ 	.short	0x0003
        /*0022*/ 	.short	0x0018
        /*0024*/ 	.byte	0x00, 0xf0, 0x11, 0x00


	//----- nvinfo : EIATTR_KPARAM_INFO
	.align		4
.L_11:
        /*0028*/ 	.byte	0x04, 0x17
        /*002a*/ 	.short	(.L_13 - .L_12)
.L_12:
        /*002c*/ 	.word	0x00000000
        /*0030*/ 	.short	0x0002
        /*0032*/ 	.short	0x0010
        /*0034*/ 	.byte	0x00, 0xf5, 0x21, 0x00


	//----- nvinfo : EIATTR_KPARAM_INFO
	.align		4
.L_13:
        /*0038*/ 	.byte	0x04, 0x17
        /*003a*/ 	.short	(.L_15 - .L_14)
.L_14:
        /*003c*/ 	.word	0x00000000
        /*0040*/ 	.short	0x0001
        /*0042*/ 	.short	0x0008
        /*0044*/ 	.byte	0x00, 0xf5, 0x21, 0x00


	//----- nvinfo : EIATTR_KPARAM_INFO
	.align		4
.L_15:
        /*0048*/ 	.byte	0x04, 0x17
        /*004a*/ 	.short	(.L_17 - .L_16)
.L_16:
        /*004c*/ 	.word	0x00000000
        /*0050*/ 	.short	0x0000
        /*0052*/ 	.short	0x0000
        /*0054*/ 	.byte	0x00, 0xf5, 0x21, 0x00


	//----- nvinfo : EIATTR_SPARSE_MMA_MASK
	.align		4
.L_17:
        /*0058*/ 	.byte	0x03, 0x50
        /*005a*/ 	.short	0x0000


	//----- nvinfo : EIATTR_MAXREG_COUNT
	.align		4
        /*005c*/ 	.byte	0x03, 0x1b
        /*005e*/ 	.short	0x00ff


	//----- nvinfo : EIATTR_MERCURY_ISA_VERSION
	.align		4
        /*0060*/ 	.byte	0x03, 0x5f
        /*0062*/ 	.short	0x0101


	//----- nvinfo : EIATTR_VRC_CTA_INIT_COUNT
	.align		4
        /*0064*/ 	.byte	0x02, 0x4a
	.zero		1
	.zero		1


	//----- nvinfo : EIATTR_EXIT_INSTR_OFFSETS
	.align		4
        /*0068*/ 	.byte	0x04, 0x1c
        /*006a*/ 	.short	(.L_19 - .L_18)


	//   ....[0]....
.L_18:
        /*006c*/ 	.word	0x00000170


	//----- nvinfo : EIATTR_CBANK_PARAM_SIZE
	.align		4
.L_19:
        /*0070*/ 	.byte	0x03, 0x19
        /*0072*/ 	.short	0x0020


	//----- nvinfo : EIATTR_PARAM_CBANK
	.align		4
        /*0074*/ 	.byte	0x04, 0x0a
        /*0076*/ 	.short	(.L_21 - .L_20)
	.align		4
.L_20:
        /*0078*/ 	.word	index@(.nv.constant0._Z11uint_arithmPfS_S_jj)
        /*007c*/ 	.short	0x0380
        /*007e*/ 	.short	0x0020


	//----- nvinfo : EIATTR_SW_WAR
	.align		4
.L_21:
        /*0080*/ 	.byte	0x04, 0x36
        /*0082*/ 	.short	(.L_23 - .L_22)
.L_22:
        /*0084*/ 	.word	0x00000008
.L_23:


//--------------------- .nv.callgraph             --------------------------
	.section	.nv.callgraph,"",@"SHT_CUDA_CALLGRAPH"
	.align	4
	.sectionentsize	8
	.align		4
        /*0000*/ 	.word	0x00000000
	.align		4
        /*0004*/ 	.word	0xffffffff
	.align		4
        /*0008*/ 	.word	0x00000000
	.align		4
        /*000c*/ 	.word	0xfffffffe
	.align		4
        /*0010*/ 	.word	0x00000000
	.align		4
        /*0014*/ 	.word	0xfffffffd
	.align		4
        /*0018*/ 	.word	0x00000000
	.align		4
        /*001c*/ 	.word	0xfffffffc


//--------------------- .text._Z11uint_arithmPfS_S_jj --------------------------
	.section	.text._Z11uint_arithmPfS_S_jj,"ax",@progbits
	.align	128
        .global         _Z11uint_arithmPfS_S_jj
        .type           _Z11uint_arithmPfS_S_jj,@function
        .size           _Z11uint_arithmPfS_S_jj,(.L_x_1 - _Z11uint_arithmPfS_S_jj)
        .other          _Z11uint_arithmPfS_S_jj,@"STO_CUDA_ENTRY STV_DEFAULT"
_Z11uint_arithmPfS_S_jj:
.text._Z11uint_arithmPfS_S_jj:
[----:B------:R-:W-:Y:S01]  /*0000*/  LDC R1, c[0x0][0x37c] ;  /* 0x0000df00ff017b82 */ /* 0x000fe20000000800 */
[----:B------:R-:W0:Y:S01]  /*0010*/  S2R R13, SR_TID.X ;  /* 0x00000000000d7919 */ /* 0x000e220000002100 */
[----:B------:R-:W1:Y:S06]  /*0020*/  LDCU.64 UR4, c[0x0][0x398] ;  /* 0x00007300ff0477ac */ /* 0x000e6c0008000a00 */
[----:B------:R-:W2:Y:S01]  /*0030*/  LDC.64 R2, c[0x0][0x380] ;  /* 0x0000e000ff027b82 */ /* 0x000ea20000000a00 */
[----:B------:R-:W3:Y:S07]  /*0040*/  LDCU.64 UR8, c[0x0][0x358] ;  /* 0x00006b00ff0877ac */ /* 0x000eee0008000a00 */
[----:B------:R-:W4:Y:S01]  /*0050*/  LDC.64 R4, c[0x0][0x388] ;  /* 0x0000e200ff047b82 */ /* 0x000f220000000a00 */
[----:B-1----:R-:W-:-:S02]  /*0060*/  UISETP.LT.U32.AND UP0, UPT, UR4, UR5, UPT ;  /* 0x000000050400728c */ /* 0x002fc4000bf01070 */
[----:B------:R-:W-:Y:S02]  /*0070*/  UISETP.LT.U32.AND UP1, UPT, UR4, UR5, UPT ;  /* 0x000000050400728c */ /* 0x000fe4000bf21070 */
[----:B------:R-:W-:Y:S02]  /*0080*/  USEL UR6, UR4, UR5, UP0 ;  /* 0x0000000504067287 */ /* 0x000fe40008000000 */
[----:B------:R-:W-:-:S04]  /*0090*/  USEL UR4, UR4, UR5, !UP1 ;  /* 0x0000000504047287 */ /* 0x000fc8000c800000 */
[C---:B0-----:R-:W-:Y:S01]  /*00a0*/  IADD3 R0, PT, PT, R13.reuse, UR6, RZ ;  /* 0x000000060d007c10 */ /* 0x041fe2000fffe0ff */
[C---:B--2---:R-:W-:Y:S01]  /*00b0*/  IMAD.WIDE.U32 R2, R13.reuse, 0x4, R2 ;  /* 0x000000040d027825 */ /* 0x044fe200078e0002 */
[C---:B------:R-:W-:Y:S02]  /*00c0*/  IADD3 R6, PT, PT, R13.reuse, UR4, RZ ;  /* 0x000000040d067c10 */ /* 0x040fe4000fffe0ff */
[----:B------:R-:W-:Y:S01]  /*00d0*/  I2FP.F32.U32 R9, R0 ;  /* 0x0000000000097245 */ /* 0x000fe20000201000 */
[C---:B----4-:R-:W-:Y:S01]  /*00e0*/  IMAD.WIDE.U32 R4, R13.reuse, 0x4, R4 ;  /* 0x000000040d047825 */ /* 0x050fe200078e0004 */
[----:B------:R-:W-:Y:S02]  /*00f0*/  I2FP.F32.U32 R11, R6 ;  /* 0x00000006000b7245 */ /* 0x000fe40000201000 */
[----:B------:R-:W0:Y:S01]  /*0100*/  LDC.64 R6, c[0x0][0x390] ;  /* 0x0000e400ff067b82 */ /* 0x000e220000000a00 */
[----:B---3--:R-:W-:Y:S04]  /*0110*/  STG.E desc[UR8][R2.64], R9 ;  /* 0x0000000902007986 */ /* 0x008fe8000c101908 */
[----:B------:R-:W-:Y:S04]  /*0120*/  STG.E desc[UR8][R4.64], R11 ;  /* 0x0000000b04007986 */ /* 0x000fe8000c101908 */
[----:B------:R-:W2:Y:S01]  /*0130*/  LDG.E R0, desc[UR8][R2.64] ;  /* 0x0000000802007981 */ /* 0x000ea2000c1e1900 */
[----:B0-----:R-:W-:-:S04]  /*0140*/  IMAD.WIDE.U32 R6, R13, 0x4, R6 ;  /* 0x000000040d067825 */ /* 0x001fc800078e0006 */
[----:B--2---:R-:W-:-:S05]  /*0150*/  FADD R13, R11, R0 ;  /* 0x000000000b0d7221 */ /* 0x004fca0000000000 */
[----:B------:R-:W-:Y:S01]  /*0160*/  STG.E desc[UR8][R6.64], R13 ;  /* 0x0000000d06007986 */ /* 0x000fe2000c101908 */
[----:B------:R-:W-:Y:S05]  /*0170*/  EXIT ;  /* 0x000000000000794d */ /* 0x000fea0003800000 */
.L_x_0:
[----:B------:R-:W-:-:S00]  /*0180*/  BRA `(.L_x_0) ;  /* 0xfffffffc00fc7947 */ /* 0x000fc0000383ffff */
[----:B------:R-:W-:-:S00]  /*0190*/  NOP ;  /* 0x0000000000007918 */ /* 0x000fc00000000000 */
        /* <DEDUP_REMOVED lines=14> */
.L_x_1:


//--------------------- .nv.shared.reserved.0     --------------------------
	.section	.nv.shared.reserved.0,"aw",@nobits
	.weak		__nv_reservedSMEM_offset_0_alias
	.size		__nv_reservedSMEM_offset_0_alias, 0, 64
	.other		__nv_reservedSMEM_offset_0_alias,@"STO_CUDA_RESERVED_SHARED STV_DEFAULT"
__nv_reservedSMEM_offset_0_alias:
	.zero		0
	.zero		64


//--------------------- .nv.constant0._Z11uint_arithmPfS_S_jj --------------------------
	.section	.nv.constant0._Z11uint_arithmPfS_S_jj,"a",@progbits
	.sectionflags	@""
	.align	4
.nv.constant0._Z11uint_arithmPfS_S_jj:
	.zero		928


//--------------------- SYMBOLS --------------------------

	.type		.nv.reservedSmem.offset0,@object
	.size		.nv.reservedSmem.offset0,0x4
